//
// Generated by NVIDIA NVVM Compiler
//
// Compiler Build ID: CL-36424714
// Cuda compilation tools, release 13.0, V13.0.88
// Based on NVVM 20.0.0
//

.version 9.0
.target sm_100
.address_size 64

	// .globl	_Z14mat_vec_kernelPfPKfS1_iii

.visible .entry _Z14mat_vec_kernelPfPKfS1_iii(
	.param .u64 .ptr .align 1 _Z14mat_vec_kernelPfPKfS1_iii_param_0,
	.param .u64 .ptr .align 1 _Z14mat_vec_kernelPfPKfS1_iii_param_1,
	.param .u64 .ptr .align 1 _Z14mat_vec_kernelPfPKfS1_iii_param_2,
	.param .u32 _Z14mat_vec_kernelPfPKfS1_iii_param_3,
	.param .u32 _Z14mat_vec_kernelPfPKfS1_iii_param_4,
	.param .u32 _Z14mat_vec_kernelPfPKfS1_iii_param_5
)
{
	.reg .pred 	%p<22>;
	.reg .b32 	%r<50>;
	.reg .b32 	%f<131>;
	.reg .b64 	%rd<63>;

	ld.param.u64 	%rd5, [_Z14mat_vec_kernelPfPKfS1_iii_param_0];
	ld.param.u64 	%rd6, [_Z14mat_vec_kernelPfPKfS1_iii_param_1];
	ld.param.u64 	%rd7, [_Z14mat_vec_kernelPfPKfS1_iii_param_2];
	ld.param.u32 	%r21, [_Z14mat_vec_kernelPfPKfS1_iii_param_3];
	ld.param.u32 	%r22, [_Z14mat_vec_kernelPfPKfS1_iii_param_4];
	ld.param.u32 	%r23, [_Z14mat_vec_kernelPfPKfS1_iii_param_5];
	cvta.to.global.u64 	%rd1, %rd6;
	cvta.to.global.u64 	%rd2, %rd7;
	mov.u32 	%r24, %ctaid.x;
	mov.u32 	%r25, %ntid.y;
	mov.u32 	%r26, %tid.y;
	mad.lo.s32 	%r1, %r24, %r25, %r26;
	setp.ge.s32 	%p1, %r1, %r22;
	@%p1 bra 	$L__BB0_25;
	mul.lo.s32 	%r27, %r21, %r1;
	cvt.s64.s32 	%rd3, %r27;
	mov.u32 	%r28, %ctaid.y;
	mul.lo.s32 	%r29, %r21, %r28;
	cvt.u64.u32 	%rd4, %r29;
	mul.lo.s32 	%r2, %r22, %r28;
	setp.lt.s32 	%p2, %r23, 1;
	mov.f32 	%f126, 0f00000000;
	@%p2 bra 	$L__BB0_23;
	mov.u32 	%r31, %tid.x;
	shl.b32 	%r3, %r31, 2;
	and.b32  	%r4, %r23, 3;
	setp.lt.u32 	%p3, %r23, 4;
	mov.f32 	%f126, 0f00000000;
	mov.b32 	%r46, 0;
	@%p3 bra 	$L__BB0_13;
	and.b32  	%r46, %r23, 2147483644;
	neg.s32 	%r49, %r46;
	add.s32 	%r48, %r3, 256;
	mov.f32 	%f126, 0f00000000;
$L__BB0_4:
	.pragma "nounroll";
	add.s32 	%r16, %r48, -256;
	setp.ge.s32 	%p4, %r16, %r21;
	@%p4 bra 	$L__BB0_6;
	cvt.s64.s32 	%rd8, %r16;
	add.s64 	%rd9, %rd8, %rd3;
	shl.b64 	%rd10, %rd9, 2;
	add.s64 	%rd11, %rd2, %rd10;
	ld.global.nc.v4.f32 	{%f25, %f26, %f27, %f28}, [%rd11];
	add.s64 	%rd12, %rd8, %rd4;
	shl.b64 	%rd13, %rd12, 2;
	add.s64 	%rd14, %rd1, %rd13;
	ld.global.nc.v4.f32 	{%f29, %f30, %f31, %f32}, [%rd14];
	mul.f32 	%f33, %f26, %f30;
	fma.rn.f32 	%f34, %f25, %f29, %f33;
	fma.rn.f32 	%f35, %f27, %f31, %f34;
	fma.rn.f32 	%f36, %f28, %f32, %f35;
	add.f32 	%f126, %f126, %f36;
$L__BB0_6:
	add.s32 	%r17, %r48, -128;
	setp.ge.s32 	%p5, %r17, %r21;
	@%p5 bra 	$L__BB0_8;
	cvt.s64.s32 	%rd15, %r17;
	add.s64 	%rd16, %rd15, %rd3;
	shl.b64 	%rd17, %rd16, 2;
	add.s64 	%rd18, %rd2, %rd17;
	ld.global.nc.v4.f32 	{%f37, %f38, %f39, %f40}, [%rd18];
	add.s64 	%rd19, %rd15, %rd4;
	shl.b64 	%rd20, %rd19, 2;
	add.s64 	%rd21, %rd1, %rd20;
	ld.global.nc.v4.f32 	{%f41, %f42, %f43, %f44}, [%rd21];
	mul.f32 	%f45, %f38, %f42;
	fma.rn.f32 	%f46, %f37, %f41, %f45;
	fma.rn.f32 	%f47, %f39, %f43, %f46;
	fma.rn.f32 	%f48, %f40, %f44, %f47;
	add.f32 	%f126, %f126, %f48;
$L__BB0_8:
	add.s32 	%r18, %r48, 128;
	setp.ge.s32 	%p6, %r48, %r21;
	@%p6 bra 	$L__BB0_10;
	cvt.s64.s32 	%rd22, %r48;
	add.s64 	%rd23, %rd22, %rd3;
	shl.b64 	%rd24, %rd23, 2;
	add.s64 	%rd25, %rd2, %rd24;
	ld.global.nc.v4.f32 	{%f49, %f50, %f51, %f52}, [%rd25];
	add.s64 	%rd26, %rd22, %rd4;
	shl.b64 	%rd27, %rd26, 2;
	add.s64 	%rd28, %rd1, %rd27;
	ld.global.nc.v4.f32 	{%f53, %f54, %f55, %f56}, [%rd28];
	mul.f32 	%f57, %f50, %f54;
	fma.rn.f32 	%f58, %f49, %f53, %f57;
	fma.rn.f32 	%f59, %f51, %f55, %f58;
	fma.rn.f32 	%f60, %f52, %f56, %f59;
	add.f32 	%f126, %f126, %f60;
$L__BB0_10:
	setp.ge.s32 	%p7, %r18, %r21;
	@%p7 bra 	$L__BB0_12;
	cvt.s64.s32 	%rd29, %r18;
	add.s64 	%rd30, %rd29, %rd3;
	shl.b64 	%rd31, %rd30, 2;
	add.s64 	%rd32, %rd2, %rd31;
	ld.global.nc.v4.f32 	{%f61, %f62, %f63, %f64}, [%rd32];
	add.s64 	%rd33, %rd29, %rd4;
	shl.b64 	%rd34, %rd33, 2;
	add.s64 	%rd35, %rd1, %rd34;
	ld.global.nc.v4.f32 	{%f65, %f66, %f67, %f68}, [%rd35];
	mul.f32 	%f69, %f62, %f66;
	fma.rn.f32 	%f70, %f61, %f65, %f69;
	fma.rn.f32 	%f71, %f63, %f67, %f70;
	fma.rn.f32 	%f72, %f64, %f68, %f71;
	add.f32 	%f126, %f126, %f72;
$L__BB0_12:
	add.s32 	%r49, %r49, 4;
	add.s32 	%r48, %r48, 512;
	setp.eq.s32 	%p8, %r49, 0;
	@%p8 bra 	$L__BB0_13;
	bra.uni 	$L__BB0_4;
$L__BB0_13:
	setp.eq.s32 	%p9, %r4, 0;
	@%p9 bra 	$L__BB0_23;
	setp.eq.s32 	%p10, %r4, 1;
	@%p10 bra 	$L__BB0_20;
	shl.b32 	%r32, %r46, 7;
	add.s32 	%r9, %r32, %r3;
	setp.ge.s32 	%p11, %r9, %r21;
	@%p11 bra 	$L__BB0_17;
	cvt.s64.s32 	%rd36, %r9;
	add.s64 	%rd37, %rd36, %rd3;
	shl.b64 	%rd38, %rd37, 2;
	add.s64 	%rd39, %rd2, %rd38;
	ld.global.nc.v4.f32 	{%f74, %f75, %f76, %f77}, [%rd39];
	add.s64 	%rd40, %rd36, %rd4;
	shl.b64 	%rd41, %rd40, 2;
	add.s64 	%rd42, %rd1, %rd41;
	ld.global.nc.v4.f32 	{%f78, %f79, %f80, %f81}, [%rd42];
	mul.f32 	%f82, %f75, %f79;
	fma.rn.f32 	%f83, %f74, %f78, %f82;
	fma.rn.f32 	%f84, %f76, %f80, %f83;
	fma.rn.f32 	%f85, %f77, %f81, %f84;
	add.f32 	%f126, %f126, %f85;
$L__BB0_17:
	add.s32 	%r10, %r9, 128;
	setp.ge.s32 	%p12, %r10, %r21;
	@%p12 bra 	$L__BB0_19;
	cvt.s64.s32 	%rd43, %r10;
	add.s64 	%rd44, %rd43, %rd3;
	shl.b64 	%rd45, %rd44, 2;
	add.s64 	%rd46, %rd2, %rd45;
	ld.global.nc.v4.f32 	{%f86, %f87, %f88, %f89}, [%rd46];
	add.s64 	%rd47, %rd43, %rd4;
	shl.b64 	%rd48, %rd47, 2;
	add.s64 	%rd49, %rd1, %rd48;
	ld.global.nc.v4.f32 	{%f90, %f91, %f92, %f93}, [%rd49];
	mul.f32 	%f94, %f87, %f91;
	fma.rn.f32 	%f95, %f86, %f90, %f94;
	fma.rn.f32 	%f96, %f88, %f92, %f95;
	fma.rn.f32 	%f97, %f89, %f93, %f96;
	add.f32 	%f126, %f126, %f97;
$L__BB0_19:
	add.s32 	%r46, %r46, 2;
$L__BB0_20:
	and.b32  	%r33, %r23, 1;
	setp.eq.b32 	%p13, %r33, 1;
	not.pred 	%p14, %p13;
	@%p14 bra 	$L__BB0_23;
	shl.b32 	%r34, %r46, 7;
	add.s32 	%r13, %r34, %r3;
	setp.ge.s32 	%p15, %r13, %r21;
	@%p15 bra 	$L__BB0_23;
	cvt.s64.s32 	%rd50, %r13;
	add.s64 	%rd51, %rd50, %rd3;
	shl.b64 	%rd52, %rd51, 2;
	add.s64 	%rd53, %rd2, %rd52;
	ld.global.nc.v4.f32 	{%f98, %f99, %f100, %f101}, [%rd53];
	add.s64 	%rd54, %rd50, %rd4;
	shl.b64 	%rd55, %rd54, 2;
	add.s64 	%rd56, %rd1, %rd55;
	ld.global.nc.v4.f32 	{%f102, %f103, %f104, %f105}, [%rd56];
	mul.f32 	%f106, %f99, %f103;
	fma.rn.f32 	%f107, %f98, %f102, %f106;
	fma.rn.f32 	%f108, %f100, %f104, %f107;
	fma.rn.f32 	%f109, %f101, %f105, %f108;
	add.f32 	%f126, %f126, %f109;
$L__BB0_23:
	mov.b32 	%r35, %f126;
	shfl.sync.bfly.b32	%r36|%p16, %r35, 16, 31, -1;
	mov.b32 	%f110, %r36;
	add.f32 	%f111, %f126, %f110;
	mov.b32 	%r37, %f111;
	shfl.sync.bfly.b32	%r38|%p17, %r37, 8, 31, -1;
	mov.b32 	%f112, %r38;
	add.f32 	%f113, %f111, %f112;
	mov.b32 	%r39, %f113;
	shfl.sync.bfly.b32	%r40|%p18, %r39, 4, 31, -1;
	mov.b32 	%f114, %r40;
	add.f32 	%f115, %f113, %f114;
	mov.b32 	%r41, %f115;
	shfl.sync.bfly.b32	%r42|%p19, %r41, 2, 31, -1;
	mov.b32 	%f116, %r42;
	add.f32 	%f117, %f115, %f116;
	mov.b32 	%r43, %f117;
	shfl.sync.bfly.b32	%r44|%p20, %r43, 1, 31, -1;
	mov.b32 	%f118, %r44;
	add.f32 	%f20, %f117, %f118;
	mov.u32 	%r45, %tid.x;
	setp.ne.s32 	%p21, %r45, 0;
	@%p21 bra 	$L__BB0_25;
	cvt.s64.s32 	%rd57, %r1;
	cvt.u64.u32 	%rd58, %r2;
	add.s64 	%rd59, %rd58, %rd57;
	cvta.to.global.u64 	%rd60, %rd5;
	shl.b64 	%rd61, %rd59, 2;
	add.s64 	%rd62, %rd60, %rd61;
	st.global.f32 	[%rd62], %f20;
$L__BB0_25:
	ret;

}


// ===== COMPILED SASS (sm_100) =====

	.target	sm_100

	.elftype	@"ET_EXEC"


//--------------------- .note.nv.tkinfo           --------------------------
	.section	.note.nv.tkinfo,"",@"SHT_NOTE"
	.sectionflags	@"SHF_NOTE_NV_TKINFO"
	.tkinfo
        /*0018*/ 	.word	0x00000002
        /*0030*/ 	.string	""
        /*0030*/ 	.string	"ptxas"
        /*0030*/ 	.string	"Cuda compilation tools, release 13.0, V13.0.88"
        /*0030*/ 	.string	"Build cuda_13.0.r13.0/compiler.36424714_0"
        /*0030*/ 	.string	"-arch sm_100 -m 64 "



//--------------------- .note.nv.cuinfo           --------------------------
	.section	.note.nv.cuinfo,"",@"SHT_NOTE"
	.sectionflags	@"SHF_NOTE_NV_CUINFO"
        /*0018*/ 	.short	0x0002
        /*001a*/ 	.short	0x0064
        /*001c*/ 	.short	0x0082
	.zero		2


//--------------------- .nv.info                  --------------------------
	.section	.nv.info,"",@"SHT_CUDA_INFO"
	.align	4


	//----- nvinfo : EIATTR_REGCOUNT
	.align		4
        /*0000*/ 	.byte	0x04, 0x2f
        /*0002*/ 	.short	(.L_1 - .L_0)
	.align		4
.L_0:
        /*0004*/ 	.word	index@(_Z14mat_vec_kernelPfPKfS1_iii)
        /*0008*/ 	.word	0x00000022


	//----- nvinfo : EIATTR_FRAME_SIZE
	.align		4
.L_1:
        /*000c*/ 	.byte	0x04, 0x11
        /*000e*/ 	.short	(.L_3 - .L_2)
	.align		4
.L_2:
        /*0010*/ 	.word	index@(_Z14mat_vec_kernelPfPKfS1_iii)
        /*0014*/ 	.word	0x00000000


	//----- nvinfo : EIATTR_MIN_STACK_SIZE
	.align		4
.L_3:
        /*0018*/ 	.byte	0x04, 0x12
        /*001a*/ 	.short	(.L_5 - .L_4)
	.align		4
.L_4:
        /*001c*/ 	.word	index@(_Z14mat_vec_kernelPfPKfS1_iii)
        /*0020*/ 	.word	0x00000000
.L_5:


//--------------------- .nv.compat                --------------------------
	.section	.nv.compat,"",@"SHT_CUDA_COMPAT_INFO"
	.align	4
        /*0000*/ 	.byte	0x02, 0x09, 0x00, 0x00, 0x02, 0x02, 0x01, 0x00, 0x02, 0x05, 0x05, 0x00, 0x03, 0x07, 0x01, 0x01
        /*0010*/ 	.byte	0x02, 0x03, 0x00, 0x00, 0x02, 0x06, 0x01, 0x00, 0x04, 0x0b, 0x08, 0x00, 0x09, 0x00, 0x00, 0x00
        /*0020*/ 	.byte	0x00, 0x00, 0x00, 0x00


//--------------------- .nv.info._Z14mat_vec_kernelPfPKfS1_iii --------------------------
	.section	.nv.info._Z14mat_vec_kernelPfPKfS1_iii,"",@"SHT_CUDA_INFO"
	.sectionflags	@""
	.align	4


	//----- nvinfo : EIATTR_CUDA_API_VERSION
	.align		4
        /*0000*/ 	.byte	0x04, 0x37
        /*0002*/ 	.short	(.L_7 - .L_6)
.L_6:
        /*0004*/ 	.word	0x00000082


	//----- nvinfo : EIATTR_KPARAM_INFO
	.align		4
.L_7:
        /*0008*/ 	.byte	0x04, 0x17
        /*000a*/ 	.short	(.L_9 - .L_8)
.L_8:
        /*000c*/ 	.word	0x00000000
        /*0010*/ 	.short	0x0005
        /*0012*/ 	.short	0x0020
        /*0014*/ 	.byte	0x00, 0xf0, 0x11, 0x00


	//----- nvinfo : EIATTR_KPARAM_INFO
	.align		4
.L_9:
        /*0018*/ 	.byte	0x04, 0x17
        /*001a*/ 	.short	(.L_11 - .L_10)
.L_10:
        /*001c*/ 	.word	0x00000000
        /*0020*/ 	.short	0x0004
        /*0022*/ 	.short	0x001c
        /*0024*/ 	.byte	0x00, 0xf0, 0x11, 0x00


	//----- nvinfo : EIATTR_KPARAM_INFO
	.align		4
.L_11:
        /*0028*/ 	.byte	0x04, 0x17
        /*002a*/ 	.short	(.L_13 - .L_12)
.L_12:
        /*002c*/ 	.word	0x00000000
        /*0030*/ 	.short	0x0003
        /*0032*/ 	.short	0x0018
        /*0034*/ 	.byte	0x00, 0xf0, 0x11, 0x00


	//----- nvinfo : EIATTR_KPARAM_INFO
	.align		4
.L_13:
        /*0038*/ 	.byte	0x04, 0x17
        /*003a*/ 	.short	(.L_15 - .L_14)
.L_14:
        /*003c*/ 	.word	0x00000000
        /*0040*/ 	.short	0x0002
        /*0042*/ 	.short	0x0010
        /*0044*/ 	.byte	0x00, 0xf5, 0x21, 0x00


	//----- nvinfo : EIATTR_KPARAM_INFO
	.align		4
.L_15:
        /*0048*/ 	.byte	0x04, 0x17
        /*004a*/ 	.short	(.L_17 - .L_16)
.L_16:
        /*004c*/ 	.word	0x00000000
        /*0050*/ 	.short	0x0001
        /*0052*/ 	.short	0x0008
        /*0054*/ 	.byte	0x00, 0xf5, 0x21, 0x00


	//----- nvinfo : EIATTR_KPARAM_INFO
	.align		4
.L_17:
        /*0058*/ 	.byte	0x04, 0x17
        /*005a*/ 	.short	(.L_19 - .L_18)
.L_18:
        /*005c*/ 	.word	0x00000000
        /*0060*/ 	.short	0x0000
        /*0062*/ 	.short	0x0000
        /*0064*/ 	.byte	0x00, 0xf5, 0x21, 0x00


	//----- nvinfo : EIATTR_SPARSE_MMA_MASK
	.align		4
.L_19:
        /*0068*/ 	.byte	0x03, 0x50
        /*006a*/ 	.short	0x0000


	//----- nvinfo : EIATTR_MAXREG_COUNT
	.align		4
        /*006c*/ 	.byte	0x03, 0x1b
        /*006e*/ 	.short	0x00ff


	//----- nvinfo : EIATTR_MERCURY_ISA_VERSION
	.align		4
        /*0070*/ 	.byte	0x03, 0x5f
        /*0072*/ 	.short	0x0101


	//----- nvinfo : EIATTR_COOP_GROUP_MASK_REGIDS
	.align		4
        /*0074*/ 	.byte	0x04, 0x29
        /*0076*/ 	.short	(.L_21 - .L_20)


	//   ....[0]....
.L_20:
        /*0078*/ 	.word	0xffffffff


	//   ....[1]....
        /*007c*/ 	.word	0xffffffff


	//   ....[2]....
        /*0080*/ 	.word	0xffffffff


	//   ....[3]....
        /*0084*/ 	.word	0xffffffff


	//   ....[4]....
        /*0088*/ 	.word	0xffffffff


	//----- nvinfo : EIATTR_COOP_GROUP_INSTR_OFFSETS
	.align		4
.L_21:
        /*008c*/ 	.byte	0x04, 0x28
        /*008e*/ 	.short	(.L_23 - .L_22)


	//   ....[0]....
.L_22:
        /*0090*/ 	.word	0x000010d0


	//   ....[1]....
        /*0094*/ 	.word	0x00001100


	//   ....[2]....
        /*0098*/ 	.word	0x00001130


	//   ....[3]....
        /*009c*/ 	.word	0x00001150


	//   ....[4]....
        /*00a0*/ 	.word	0x00001170


	//----- nvinfo : EIATTR_VRC_CTA_INIT_COUNT
	.align		4
.L_23:
        /*00a4*/ 	.byte	0x02, 0x4a
	.zero		1
	.zero		1


	//----- nvinfo : EIATTR_EXIT_INSTR_OFFSETS
	.align		4
        /*00a8*/ 	.byte	0x04, 0x1c
        /*00aa*/ 	.short	(.L_25 - .L_24)


	//   ....[0]....
.L_24:
        /*00ac*/ 	.word	0x00000070


	//   ....[1]....
        /*00b0*/ 	.word	0x00001180


	//   ....[2]....
        /*00b4*/ 	.word	0x00001200


	//----- nvinfo : EIATTR_CRS_STACK_SIZE
	.align		4
.L_25:
        /*00b8*/ 	.byte	0x04, 0x1e
        /*00ba*/ 	.short	(.L_27 - .L_26)
.L_26:
        /*00bc*/ 	.word	0x00000000


	//----- nvinfo : EIATTR_CBANK_PARAM_SIZE
	.align		4
.L_27:
        /*00c0*/ 	.byte	0x03, 0x19
        /*00c2*/ 	.short	0x0024


	//----- nvinfo : EIATTR_PARAM_CBANK
	.align		4
        /*00c4*/ 	.byte	0x04, 0x0a
        /*00c6*/ 	.short	(.L_29 - .L_28)
	.align		4
.L_28:
        /*00c8*/ 	.word	index@(.nv.constant0._Z14mat_vec_kernelPfPKfS1_iii)
        /*00cc*/ 	.short	0x0380
        /*00ce*/ 	.short	0x0024


	//----- nvinfo : EIATTR_SW_WAR
	.align		4
.L_29:
        /*00d0*/ 	.byte	0x04, 0x36
        /*00d2*/ 	.short	(.L_31 - .L_30)
.L_30:
        /*00d4*/ 	.word	0x00000008
.L_31:


//--------------------- .nv.callgraph             --------------------------
	.section	.nv.callgraph,"",@"SHT_CUDA_CALLGRAPH"
	.align	4
	.sectionentsize	8
	.align		4
        /*0000*/ 	.word	0x00000000
	.align		4
        /*0004*/ 	.word	0xffffffff
	.align		4
        /*0008*/ 	.word	0x00000000
	.align		4
        /*000c*/ 	.word	0xfffffffe
	.align		4
        /*0010*/ 	.word	0x00000000
	.align		4
        /*0014*/ 	.word	0xfffffffd
	.align		4
        /*0018*/ 	.word	0x00000000
	.align		4
        /*001c*/ 	.word	0xfffffffc


//--------------------- .text._Z14mat_vec_kernelPfPKfS1_iii --------------------------
	.section	.text._Z14mat_vec_kernelPfPKfS1_iii,"ax",@progbits
	.align	128
        .global         _Z14mat_vec_kernelPfPKfS1_iii
        .type           _Z14mat_vec_kernelPfPKfS1_iii,@function
        .size           _Z14mat_vec_kernelPfPKfS1_iii,(.L_x_6 - _Z14mat_vec_kernelPfPKfS1_iii)
        .other          _Z14mat_vec_kernelPfPKfS1_iii,@"STO_CUDA_ENTRY STV_DEFAULT"
_Z14mat_vec_kernelPfPKfS1_iii:
.text._Z14mat_vec_kernelPfPKfS1_iii:
[----:B------:R-:W-:Y:S01]  /*0000*/  LDC R1, c[0x0][0x37c] ;  /* 0x0000df00ff017b82 */ /* 0x000fe20000000800 */
[----:B------:R-:W0:Y:S07]  /*0010*/  S2R R3, SR_TID.Y ;  /* 0x0000000000037919 */ /* 0x000e2e0000002200 */
[----:B------:R-:W0:Y:S01]  /*0020*/  S2UR UR4, SR_CTAID.X ;  /* 0x00000000000479c3 */ /* 0x000e220000002500 */
[----:B------:R-:W1:Y:S07]  /*0030*/  LDCU UR5, c[0x0][0x39c] ;  /* 0x00007380ff0577ac */ /* 0x000e6e0008000800 */
[----:B------:R-:W0:Y:S02]  /*0040*/  LDC R28, c[0x0][0x364] ;  /* 0x0000d900ff1c7b82 */ /* 0x000e240000000800 */
[----:B0-----:R-:W-:-:S05]  /*0050*/  IMAD R28, R28, UR4, R3 ;  /* 0x000000041c1c7c24 */ /* 0x001fca000f8e0203 */
[----:B-1----:R-:W-:-:S13]  /*0060*/  ISETP.GE.AND P0, PT, R28, UR5, PT ;  /* 0x000000051c007c0c */ /* 0x002fda000bf06270 */
[----:B------:R-:W-:Y:S05]  /*0070*/  @P0 EXIT ;  /* 0x000000000000094d */ /* 0x000fea0003800000 */
[----:B------:R-:W0:Y:S01]  /*0080*/  LDCU UR6, c[0x0][0x3a0] ;  /* 0x00007400ff0677ac */ /* 0x000e220008000800 */
[----:B------:R-:W1:Y:S01]  /*0090*/  S2UR UR4, SR_CTAID.Y ;  /* 0x00000000000479c3 */ /* 0x000e620000002600 */
[----:B------:R-:W-:Y:S01]  /*00a0*/  IMAD.MOV.U32 R29, RZ, RZ, RZ ;  /* 0x000000ffff1d7224 */ /* 0x000fe200078e00ff */
[----:B------:R-:W2:Y:S01]  /*00b0*/  LDCU.64 UR10, c[0x0][0x358] ;  /* 0x00006b00ff0a77ac */ /* 0x000ea20008000a00 */
[----:B0-----:R-:W-:Y:S02]  /*00c0*/  UISETP.GE.AND UP0, UPT, UR6, 0x1, UPT ;  /* 0x000000010600788c */ /* 0x001fe4000bf06270 */
[----:B-1----:R-:W-:-:S07]  /*00d0*/  UIMAD UR5, UR4, UR5, URZ ;  /* 0x00000005040572a4 */ /* 0x002fce000f8e02ff */
[----:B--2---:R-:W-:Y:S05]  /*00e0*/  BRA.U !UP0, `(.L_x_0) ;  /* 0x0000000d08f87547 */ /* 0x004fea000b800000 */
[----:B------:R-:W0:Y:S01]  /*00f0*/  S2R R2, SR_TID.X ;  /* 0x0000000000027919 */ /* 0x000e220000002100 */
[----:B------:R-:W1:Y:S01]  /*0100*/  LDCU UR8, c[0x0][0x398] ;  /* 0x00007300ff0877ac */ /* 0x000e620008000800 */
[----:B------:R-:W-:Y:S02]  /*0110*/  IMAD.MOV.U32 R29, RZ, RZ, RZ ;  /* 0x000000ffff1d7224 */ /* 0x000fe400078e00ff */
[----:B------:R-:W-:Y:S01]  /*0120*/  IMAD.MOV.U32 R30, RZ, RZ, RZ ;  /* 0x000000ffff1e7224 */ /* 0x000fe200078e00ff */
[----:B------:R-:W-:Y:S02]  /*0130*/  UISETP.GE.U32.AND UP0, UPT, UR6, 0x4, UPT ;  /* 0x000000040600788c */ /* 0x000fe4000bf06070 */
[----:B------:R-:W-:Y:S01]  /*0140*/  ULOP3.LUT UR9, UR6, 0x3, URZ, 0xc0, !UPT ;  /* 0x0000000306097892 */ /* 0x000fe2000f8ec0ff */
[----:B-1----:R-:W-:Y:S01]  /*0150*/  IMAD R3, R28, UR8, RZ ;  /* 0x000000081c037c24 */ /* 0x002fe2000f8e02ff */
[----:B------:R-:W-:-:S04]  /*0160*/  UIMAD UR4, UR4, UR8, URZ ;  /* 0x00000008040472a4 */ /* 0x000fc8000f8e02ff */
[----:B------:R-:W-:Y:S01]  /*0170*/  SHF.R.S32.HI R0, RZ, 0x1f, R3 ;  /* 0x0000001fff007819 */ /* 0x000fe20000011403 */
[----:B0-----:R-:W-:Y:S01]  /*0180*/  IMAD.SHL.U32 R2, R2, 0x4, RZ ;  /* 0x0000000402027824 */ /* 0x001fe200078e00ff */
[----:B------:R-:W-:Y:S06]  /*0190*/  BRA.U !UP0, `(.L_x_1) ;  /* 0x0000000908ac7547 */ /* 0x000fec000b800000 */
[C---:B------:R-:W-:Y:S01]  /*01a0*/  ISETP.GE.AND P0, PT, R2.reuse, UR8, PT ;  /* 0x0000000802007c0c */ /* 0x040fe2000bf06270 */
[----:B------:R-:W-:-:S12]  /*01b0*/  VIADD R8, R2, 0x80 ;  /* 0x0000008002087836 */ /* 0x000fd80000000000 */
[----:B------:R-:W0:Y:S01]  /*01c0*/  @!P0 LDC.64 R12, c[0x0][0x390] ;  /* 0x0000e400ff0c8b82 */ /* 0x000e220000000a00 */
[----:B------:R-:W-:Y:S02]  /*01d0*/  @!P0 SHF.R.S32.HI R5, RZ, 0x1f, R2 ;  /* 0x0000001fff058819 */ /* 0x000fe40000011402 */
[----:B------:R-:W-:Y:S02]  /*01e0*/  @!P0 IADD3 R6, P1, PT, R3, R2, RZ ;  /* 0x0000000203068210 */ /* 0x000fe40007f3e0ff */
[----:B------:R-:W-:-:S03]  /*01f0*/  @!P0 IADD3 R4, P2, PT, R2, UR4, RZ ;  /* 0x0000000402048c10 */ /* 0x000fc6000ff5e0ff */
[----:B------:R-:W1:Y:S01]  /*0200*/  @!P0 LDC.64 R16, c[0x0][0x388] ;  /* 0x0000e200ff108b82 */ /* 0x000e620000000a00 */
[--C-:B------:R-:W-:Y:S02]  /*0210*/  @!P0 IMAD.X R7, R0, 0x1, R5.reuse, P1 ;  /* 0x0000000100078824 */ /* 0x100fe400008e0605 */
[----:B------:R-:W-:Y:S01]  /*0220*/  @!P0 IMAD.X R5, RZ, RZ, R5, P2 ;  /* 0x000000ffff058224 */ /* 0x000fe200010e0605 */
[----:B0-----:R-:W-:-:S04]  /*0230*/  @!P0 LEA R12, P1, R6, R12, 0x2 ;  /* 0x0000000c060c8211 */ /* 0x001fc800078210ff */
[----:B------:R-:W-:Y:S02]  /*0240*/  @!P0 LEA.HI.X R13, R6, R13, R7, 0x2, P1 ;  /* 0x0000000d060d8211 */ /* 0x000fe400008f1407 */
[----:B------:R-:W-:Y:S02]  /*0250*/  ISETP.GE.AND P1, PT, R8, UR8, PT ;  /* 0x0000000808007c0c */ /* 0x000fe4000bf26270 */
[C---:B-1----:R-:W-:Y:S02]  /*0260*/  @!P0 LEA R16, P2, R4.reuse, R16, 0x2 ;  /* 0x0000001004108211 */ /* 0x042fe400078410ff */
[----:B------:R-:W2:Y:S02]  /*0270*/  @!P0 LDG.E.128.CONSTANT R12, desc[UR10][R12.64] ;  /* 0x0000000a0c0c8981 */ /* 0x000ea4000c1e9d00 */
[----:B------:R-:W-:-:S06]  /*0280*/  @!P0 LEA.HI.X R17, R4, R17, R5, 0x2, P2 ;  /* 0x0000001104118211 */ /* 0x000fcc00010f1405 */
[----:B------:R-:W2:Y:S01]  /*0290*/  @!P0 LDG.E.128.CONSTANT R16, desc[UR10][R16.64] ;  /* 0x0000000a10108981 */ /* 0x000ea2000c1e9d00 */
[----:B------:R-:W0:Y:S01]  /*02a0*/  @!P1 LDC.64 R4, c[0x0][0x388] ;  /* 0x0000e200ff049b82 */ /* 0x000e220000000a00 */
[----:B------:R-:W-:Y:S02]  /*02b0*/  @!P1 SHF.R.S32.HI R9, RZ, 0x1f, R8 ;  /* 0x0000001fff099819 */ /* 0x000fe40000011408 */
[----:B------:R-:W-:-:S05]  /*02c0*/  @!P1 IADD3 R11, P2, PT, R3, R8, RZ ;  /* 0x00000008030b9210 */ /* 0x000fca0007f5e0ff */
[----:B------:R-:W1:Y:S01]  /*02d0*/  @!P1 LDC.64 R6, c[0x0][0x390] ;  /* 0x0000e400ff069b82 */ /* 0x000e620000000a00 */
[----:B------:R-:W-:Y:S01]  /*02e0*/  @!P1 IADD3 R10, P3, PT, R8, UR4, RZ ;  /* 0x00000004080a9c10 */ /* 0x000fe2000ff7e0ff */
[----:B------:R-:W-:Y:S02]  /*02f0*/  @!P1 IMAD.X R20, R0, 0x1, R9, P2 ;  /* 0x0000000100149824 */ /* 0x000fe400010e0609 */
[----:B------:R-:W-:Y:S01]  /*0300*/  VIADD R23, R2, 0x100 ;  /* 0x0000010002177836 */ /* 0x000fe20000000000 */
[----:B------:R-:W-:Y:S02]  /*0310*/  @!P1 IADD3.X R9, PT, PT, RZ, R9, RZ, P3, !PT ;  /* 0x00000009ff099210 */ /* 0x000fe40001ffe4ff */
[----:B0-----:R-:W-:-:S04]  /*0320*/  @!P1 LEA R8, P3, R10, R4, 0x2 ;  /* 0x000000040a089211 */ /* 0x001fc800078610ff */
[----:B------:R-:W-:Y:S02]  /*0330*/  @!P1 LEA.HI.X R9, R10, R5, R9, 0x2, P3 ;  /* 0x000000050a099211 */ /* 0x000fe400018f1409 */
[----:B------:R-:W-:Y:S02]  /*0340*/  ISETP.GE.AND P3, PT, R23, UR8, PT ;  /* 0x0000000817007c0c */ /* 0x000fe4000bf66270 */
[----:B-1----:R-:W-:Y:S01]  /*0350*/  @!P1 LEA R6, P2, R11, R6, 0x2 ;  /* 0x000000060b069211 */ /* 0x002fe200078410ff */
[----:B------:R-:W-:-:S03]  /*0360*/  VIADD R22, R2, 0x180 ;  /* 0x0000018002167836 */ /* 0x000fc60000000000 */
[----:B------:R-:W-:Y:S02]  /*0370*/  @!P1 LEA.HI.X R7, R11, R7, R20, 0x2, P2 ;  /* 0x000000070b079211 */ /* 0x000fe400010f1414 */
[----:B------:R-:W3:Y:S05]  /*0380*/  @!P1 LDG.E.128.CONSTANT R8, desc[UR10][R8.64] ;  /* 0x0000000a08089981 */ /* 0x000eea000c1e9d00 */
[----:B------:R-:W0:Y:S01]  /*0390*/  @!P3 LDC.64 R20, c[0x0][0x390] ;  /* 0x0000e400ff14bb82 */ /* 0x000e220000000a00 */
[----:B------:R-:W-:Y:S01]  /*03a0*/  ISETP.GE.AND P2, PT, R22, UR8, PT ;  /* 0x0000000816007c0c */ /* 0x000fe2000bf46270 */
[----:B------:R-:W3:Y:S01]  /*03b0*/  @!P1 LDG.E.128.CONSTANT R4, desc[UR10][R6.64] ;  /* 0x0000000a06049981 */ /* 0x000ee2000c1e9d00 */
[----:B--2---:R-:W-:-:S04]  /*03c0*/  @!P0 FMUL R13, R13, R17 ;  /* 0x000000110d0d8220 */ /* 0x004fc80000400000 */
[----:B------:R-:W-:Y:S02]  /*03d0*/  @!P0 FFMA R17, R12, R16, R13 ;  /* 0x000000100c118223 */ /* 0x000fe4000000000d */
[----:B------:R-:W1:Y:S02]  /*03e0*/  @!P3 LDC.64 R12, c[0x0][0x388] ;  /* 0x0000e200ff0cbb82 */ /* 0x000e640000000a00 */
[----:B------:R-:W-:Y:S01]  /*03f0*/  @!P0 FFMA R14, R14, R18, R17 ;  /* 0x000000120e0e8223 */ /* 0x000fe20000000011 */
[----:B------:R-:W-:-:S03]  /*0400*/  @!P3 IADD3 R18, P4, PT, R3, R23, RZ ;  /* 0x000000170312b210 */ /* 0x000fc60007f9e0ff */
[----:B------:R-:W-:Y:S01]  /*0410*/  @!P0 FFMA R30, R15, R19, R14 ;  /* 0x000000130f1e8223 */ /* 0x000fe2000000000e */
[----:B------:R-:W-:Y:S01]  /*0420*/  @!P3 SHF.R.S32.HI R19, RZ, 0x1f, R23 ;  /* 0x0000001fff13b819 */ /* 0x000fe20000011417 */
[----:B------:R-:W2:Y:S01]  /*0430*/  @!P2 LDC.64 R14, c[0x0][0x390] ;  /* 0x0000e400ff0eab82 */ /* 0x000ea20000000a00 */
[----:B0-----:R-:W-:-:S07]  /*0440*/  @!P3 LEA R26, P5, R18, R20, 0x2 ;  /* 0x00000014121ab211 */ /* 0x001fce00078a10ff */
[----:B------:R-:W0:Y:S01]  /*0450*/  @!P2 LDC.64 R16, c[0x0][0x388] ;  /* 0x0000e200ff10ab82 */ /* 0x000e220000000a00 */
[----:B------:R-:W-:Y:S01]  /*0460*/  @!P3 IMAD.X R20, R0, 0x1, R19, P4 ;  /* 0x000000010014b824 */ /* 0x000fe200020e0613 */
[----:B------:R-:W-:-:S04]  /*0470*/  @!P3 IADD3 R23, P4, PT, R23, UR4, RZ ;  /* 0x000000041717bc10 */ /* 0x000fc8000ff9e0ff */
[----:B------:R-:W-:Y:S01]  /*0480*/  @!P3 LEA.HI.X R27, R18, R21, R20, 0x2, P5 ;  /* 0x00000015121bb211 */ /* 0x000fe200028f1414 */
[----:B------:R-:W-:Y:S01]  /*0490*/  @!P3 IMAD.X R20, RZ, RZ, R19, P4 ;  /* 0x000000ffff14b224 */ /* 0x000fe200020e0613 */
[----:B-1----:R-:W-:-:S04]  /*04a0*/  @!P3 LEA R18, P4, R23, R12, 0x2 ;  /* 0x0000000c1712b211 */ /* 0x002fc800078810ff */
[----:B------:R-:W-:Y:S02]  /*04b0*/  @!P3 LEA.HI.X R19, R23, R13, R20, 0x2, P4 ;  /* 0x0000000d1713b211 */ /* 0x000fe400020f1414 */
[----:B------:R-:W-:Y:S02]  /*04c0*/  @!P2 SHF.R.S32.HI R13, RZ, 0x1f, R22 ;  /* 0x0000001fff0da819 */ /* 0x000fe40000011416 */
[----:B------:R-:W-:Y:S02]  /*04d0*/  @!P2 IADD3 R12, P4, PT, R3, R22, RZ ;  /* 0x00000016030ca210 */ /* 0x000fe40007f9e0ff */
[----:B------:R-:W-:-:S03]  /*04e0*/  @!P2 IADD3 R22, P5, PT, R22, UR4, RZ ;  /* 0x000000041616ac10 */ /* 0x000fc6000ffbe0ff */
[--C-:B------:R-:W-:Y:S01]  /*04f0*/  @!P2 IMAD.X R21, R0, 0x1, R13.reuse, P4 ;  /* 0x000000010015a824 */ /* 0x100fe200020e060d */
[----:B--2---:R-:W-:Y:S01]  /*0500*/  @!P2 LEA R20, P4, R12, R14, 0x2 ;  /* 0x0000000e0c14a211 */ /* 0x004fe200078810ff */
[----:B------:R-:W-:Y:S01]  /*0510*/  @!P2 IMAD.X R13, RZ, RZ, R13, P5 ;  /* 0x000000ffff0da224 */ /* 0x000fe200028e060d */
[----:B0-----:R-:W-:Y:S02]  /*0520*/  @!P2 LEA R24, P5, R22, R16, 0x2 ;  /* 0x000000101618a211 */ /* 0x001fe400078a10ff */
[----:B------:R-:W-:Y:S02]  /*0530*/  @!P2 LEA.HI.X R21, R12, R15, R21, 0x2, P4 ;  /* 0x0000000f0c15a211 */ /* 0x000fe400020f1415 */
[----:B------:R-:W-:Y:S02]  /*0540*/  @!P2 LEA.HI.X R25, R22, R17, R13, 0x2, P5 ;  /* 0x000000111619a211 */ /* 0x000fe400028f140d */
[----:B------:R-:W2:Y:S04]  /*0550*/  @!P3 LDG.E.128.CONSTANT R12, desc[UR10][R26.64] ;  /* 0x0000000a1a0cb981 */ /* 0x000ea8000c1e9d00 */
[----:B------:R-:W2:Y:S04]  /*0560*/  @!P3 LDG.E.128.CONSTANT R16, desc[UR10][R18.64] ;  /* 0x0000000a1210b981 */ /* 0x000ea8000c1e9d00 */
[----:B------:R-:W4:Y:S04]  /*0570*/  @!P2 LDG.E.128.CONSTANT R20, desc[UR10][R20.64] ;  /* 0x0000000a1414a981 */ /* 0x000f28000c1e9d00 */
[----:B------:R-:W4:Y:S01]  /*0580*/  @!P2 LDG.E.128.CONSTANT R24, desc[UR10][R24.64] ;  /* 0x0000000a1818a981 */ /* 0x000f22000c1e9d00 */
[----:B---3--:R-:W-:Y:S01]  /*0590*/  @!P1 FMUL R5, R5, R9 ;  /* 0x0000000905059220 */ /* 0x008fe20000400000 */
[----:B------:R-:W-:Y:S01]  /*05a0*/  ULOP3.LUT UR6, UR6, 0x7ffffffc, URZ, 0xc0, !UPT ;  /* 0x7ffffffc06067892 */ /* 0x000fe2000f8ec0ff */
[----:B------:R-:W-:-:S02]  /*05b0*/  HFMA2 R29, -RZ, RZ, 0, 0 ;  /* 0x00000000ff1d7431 */ /* 0x000fc400000001ff */
[----:B------:R-:W-:Y:S01]  /*05c0*/  @!P1 FFMA R4, R4, R8, R5 ;  /* 0x0000000804049223 */ /* 0x000fe20000000005 */
[----:B------:R-:W-:-:S03]  /*05d0*/  UIADD3 UR7, UPT, UPT, -UR6, 0x4, URZ ;  /* 0x0000000406077890 */ /* 0x000fc6000fffe1ff */
[----:B------:R-:W-:Y:S01]  /*05e0*/  @!P1 FFMA R4, R6, R10, R4 ;  /* 0x0000000a06049223 */ /* 0x000fe20000000004 */
[----:B------:R-:W-:Y:S01]  /*05f0*/  @!P0 FADD R29, RZ, R30 ;  /* 0x0000001eff1d8221 */ /* 0x000fe20000000000 */
[----:B------:R-:W-:Y:S02]  /*0600*/  UISETP.NE.AND UP0, UPT, UR7, URZ, UPT ;  /* 0x000000ff0700728c */ /* 0x000fe4000bf05270 */
[----:B------:R-:W-:-:S04]  /*0610*/  @!P1 FFMA R4, R7, R11, R4 ;  /* 0x0000000b07049223 */ /* 0x000fc80000000004 */
[----:B------:R-:W-:Y:S01]  /*0620*/  @!P1 FADD R29, R29, R4 ;  /* 0x000000041d1d9221 */ /* 0x000fe20000000000 */
[----:B------:R-:W-:Y:S02]  /*0630*/  IMAD.U32 R30, RZ, RZ, UR6 ;  /* 0x00000006ff1e7e24 */ /* 0x000fe4000f8e00ff */
[----:B--2---:R-:W-:-:S04]  /*0640*/  @!P3 FMUL R13, R13, R17 ;  /* 0x000000110d0db220 */ /* 0x004fc80000400000 */
[----:B------:R-:W-:Y:S01]  /*0650*/  @!P3 FFMA R13, R12, R16, R13 ;  /* 0x000000100c0db223 */ /* 0x000fe2000000000d */
[----:B----4-:R-:W-:-:S03]  /*0660*/  @!P2 FMUL R5, R21, R25 ;  /* 0x000000191505a220 */ /* 0x010fc60000400000 */
[----:B------:R-:W-:Y:S01]  /*0670*/  @!P3 FFMA R14, R14, R18, R13 ;  /* 0x000000120e0eb223 */ /* 0x000fe2000000000d */
[----:B------:R-:W-:-:S03]  /*0680*/  @!P2 FFMA R5, R20, R24, R5 ;  /* 0x000000181405a223 */ /* 0x000fc60000000005 */
[----:B------:R-:W-:Y:S01]  /*0690*/  @!P3 FFMA R14, R15, R19, R14 ;  /* 0x000000130f0eb223 */ /* 0x000fe2000000000e */
[----:B------:R-:W-:-:S03]  /*06a0*/  @!P2 FFMA R22, R22, R26, R5 ;  /* 0x0000001a1616a223 */ /* 0x000fc60000000005 */
[----:B------:R-:W-:Y:S01]  /*06b0*/  @!P3 FADD R29, R29, R14 ;  /* 0x0000000e1d1db221 */ /* 0x000fe20000000000 */
[----:B------:R-:W-:-:S04]  /*06c0*/  @!P2 FFMA R22, R23, R27, R22 ;  /* 0x0000001b1716a223 */ /* 0x000fc80000000016 */
[----:B------:R-:W-:Y:S01]  /*06d0*/  @!P2 FADD R29, R29, R22 ;  /* 0x000000161d1da221 */ /* 0x000fe20000000000 */
[----:B------:R-:W-:Y:S06]  /*06e0*/  BRA.U !UP0, `(.L_x_1) ;  /* 0x0000000508587547 */ /* 0x000fec000b800000 */
[----:B------:R-:W-:Y:S01]  /*06f0*/  VIADD R31, R2, 0x300 ;  /* 0x00000300021f7836 */ /* 0x000fe20000000000 */
[----:B------:R-:W0:Y:S01]  /*0700*/  LDCU UR8, c[0x0][0x398] ;  /* 0x00007300ff0877ac */ /* 0x000e220008000800 */
[----:B------:R-:W-:-:S05]  /*0710*/  NOP ;  /* 0x0000000000007918 */ /* 0x000fca0000000000 */
.L_x_2:
[----:B------:R-:W-:-:S05]  /*0720*/  VIADD R6, R31, 0xffffff00 ;  /* 0xffffff001f067836 */ /* 0x000fca0000000000 */
[----:B0-----:R-:W-:-:S13]  /*0730*/  ISETP.GE.AND P0, PT, R6, UR8, PT ;  /* 0x0000000806007c0c */ /* 0x001fda000bf06270 */
        /* <DEDUP_REMOVED lines=8> */
[----:B------:R-:W-:Y:S01]  /*07c0*/  @!P0 LEA.HI.X R25, R6, R25, R7, 0x2, P2 ;  /* 0x0000001906198211 */ /* 0x000fe200010f1407 */
[----:B------:R-:W-:Y:S01]  /*07d0*/  VIADD R6, R31, 0xffffff80 ;  /* 0xffffff801f067836 */ /* 0x000fe20000000000 */
[----:B-1----:R-:W-:-:S04]  /*07e0*/  @!P0 LEA R20, P1, R8, R4, 0x2 ;  /* 0x0000000408148211 */ /* 0x002fc800078210ff */
[----:B------:R-:W2:Y:S01]  /*07f0*/  @!P0 LDG.E.128.CONSTANT R24, desc[UR10][R24.64] ;  /* 0x0000000a18188981 */ /* 0x000ea2000c1e9d00 */
[----:B------:R-:W-:Y:S02]  /*0800*/  @!P0 LEA.HI.X R21, R8, R5, R9, 0x2, P1 ;  /* 0x0000000508158211 */ /* 0x000fe400008f1409 */
[----:B------:R-:W-:-:S04]  /*0810*/  ISETP.GE.AND P1, PT, R6, UR8, PT ;  /* 0x0000000806007c0c */ /* 0x000fc8000bf26270 */
[----:B------:R-:W2:Y:S09]  /*0820*/  @!P0 LDG.E.128.CONSTANT R20, desc[UR10][R20.64] ;  /* 0x0000000a14148981 */ /* 0x000eb2000c1e9d00 */
[----:B------:R-:W0:Y:S08]  /*0830*/  @!P1 LDC.64 R4, c[0x0][0x390] ;  /* 0x0000e400ff049b82 */ /* 0x000e300000000a00 */
[----:B------:R-:W1:Y:S01]  /*0840*/  @!P1 LDC.64 R8, c[0x0][0x388] ;  /* 0x0000e200ff089b82 */ /* 0x000e620000000a00 */
[----:B------:R-:W-:-:S02]  /*0850*/  @!P1 SHF.R.S32.HI R7, RZ, 0x1f, R6 ;  /* 0x0000001fff079819 */ /* 0x000fc40000011406 */
[----:B------:R-:W-:Y:S02]  /*0860*/  @!P1 IADD3 R10, P2, PT, R3, R6, RZ ;  /* 0x00000006030a9210 */ /* 0x000fe40007f5e0ff */
[----:B------:R-:W-:Y:S02]  /*0870*/  @!P1 IADD3 R6, P3, PT, R6, UR4, RZ ;  /* 0x0000000406069c10 */ /* 0x000fe4000ff7e0ff */
[----:B------:R-:W-:-:S03]  /*0880*/  @!P1 IADD3.X R11, PT, PT, R0, R7, RZ, P2, !PT ;  /* 0x00000007000b9210 */ /* 0x000fc600017fe4ff */
[----:B------:R-:W-:Y:S01]  /*0890*/  @!P1 IMAD.X R7, RZ, RZ, R7, P3 ;  /* 0x000000ffff079224 */ /* 0x000fe200018e0607 */
[----:B0-----:R-:W-:-:S04]  /*08a0*/  @!P1 LEA R4, P2, R10, R4, 0x2 ;  /* 0x000000040a049211 */ /* 0x001fc800078410ff */
[----:B------:R-:W-:Y:S02]  /*08b0*/  @!P1 LEA.HI.X R5, R10, R5, R11, 0x2, P2 ;  /* 0x000000050a059211 */ /* 0x000fe400010f140b */
[----:B-1----:R-:W-:-:S04]  /*08c0*/  @!P1 LEA R8, P3, R6, R8, 0x2 ;  /* 0x0000000806089211 */ /* 0x002fc800078610ff */
[----:B------:R-:W-:Y:S02]  /*08d0*/  @!P1 LEA.HI.X R9, R6, R9, R7, 0x2, P3 ;  /* 0x0000000906099211 */ /* 0x000fe400018f1407 */
[----:B------:R-:W3:Y:S04]  /*08e0*/  @!P1 LDG.E.128.CONSTANT R4, desc[UR10][R4.64] ;  /* 0x0000000a04049981 */ /* 0x000ee8000c1e9d00 */
[----:B------:R-:W3:Y:S01]  /*08f0*/  @!P1 LDG.E.128.CONSTANT R8, desc[UR10][R8.64] ;  /* 0x0000000a08089981 */ /* 0x000ee2000c1e9d00 */
[----:B------:R-:W-:-:S13]  /*0900*/  ISETP.GE.AND P2, PT, R31, UR8, PT ;  /* 0x000000081f007c0c */ /* 0x000fda000bf46270 */
[----:B------:R-:W0:Y:S01]  /*0910*/  @!P2 LDC.64 R12, c[0x0][0x390] ;  /* 0x0000e400ff0cab82 */ /* 0x000e220000000a00 */
[----:B------:R-:W-:Y:S02]  /*0920*/  @!P2 IADD3 R14, P3, PT, R3, R31, RZ ;  /* 0x0000001f030ea210 */ /* 0x000fe40007f7e0ff */
[----:B------:R-:W-:Y:S02]  /*0930*/  @!P2 SHF.R.S32.HI R19, RZ, 0x1f, R31 ;  /* 0x0000001fff13a819 */ /* 0x000fe4000001141f */
[----:B0-----:R-:W-:-:S03]  /*0940*/  @!P2 LEA R16, P4, R14, R12, 0x2 ;  /* 0x0000000c0e10a211 */ /* 0x001fc600078810ff */
[----:B------:R-:W-:-:S05]  /*0950*/  @!P2 IMAD.X R12, R0, 0x1, R19, P3 ;  /* 0x00000001000ca824 */ /* 0x000fca00018e0613 */
[----:B------:R-:W-:Y:S02]  /*0960*/  @!P2 LEA.HI.X R17, R14, R13, R12, 0x2, P4 ;  /* 0x0000000d0e11a211 */ /* 0x000fe400020f140c */
[----:B------:R-:W0:Y:S01]  /*0970*/  @!P2 LDC.64 R12, c[0x0][0x388] ;  /* 0x0000e200ff0cab82 */ /* 0x000e220000000a00 */
[----:B------:R-:W-:-:S05]  /*0980*/  @!P2 IADD3 R14, P3, PT, R31, UR4, RZ ;  /* 0x000000041f0eac10 */ /* 0x000fca000ff7e0ff */
[----:B------:R-:W-:Y:S01]  /*0990*/  @!P2 IMAD.X R19, RZ, RZ, R19, P3 ;  /* 0x000000ffff13a224 */ /* 0x000fe200018e0613 */
[----:B0-----:R-:W-:-:S04]  /*09a0*/  @!P2 LEA R12, P3, R14, R12, 0x2 ;  /* 0x0000000c0e0ca211 */ /* 0x001fc800078610ff */
[----:B------:R-:W-:Y:S02]  /*09b0*/  @!P2 LEA.HI.X R13, R14, R13, R19, 0x2, P3 ;  /* 0x0000000d0e0da211 */ /* 0x000fe400018f1413 */
[----:B------:R-:W4:Y:S01]  /*09c0*/  @!P2 LDG.E.128.CONSTANT R16, desc[UR10][R16.64] ;  /* 0x0000000a1010a981 */ /* 0x000f22000c1e9d00 */
[----:B--2---:R-:W-:-:S04]  /*09d0*/  @!P0 FMUL R15, R21, R25 ;  /* 0x00000019150f8220 */ /* 0x004fc80000400000 */
[----:B------:R-:W-:-:S04]  /*09e0*/  @!P0 FFMA R15, R20, R24, R15 ;  /* 0x00000018140f8223 */ /* 0x000fc8000000000f */
[----:B------:R-:W-:Y:S02]  /*09f0*/  @!P0 FFMA R22, R22, R26, R15 ;  /* 0x0000001a16168223 */ /* 0x000fe4000000000f */
[----:B------:R-:W4:Y:S01]  /*0a00*/  @!P2 LDG.E.128.CONSTANT R12, desc[UR10][R12.64] ;  /* 0x0000000a0c0ca981 */ /* 0x000f22000c1e9d00 */
[----:B---3--:R-:W-:Y:S01]  /*0a10*/  @!P1 FMUL R5, R5, R9 ;  /* 0x0000000905059220 */ /* 0x008fe20000400000 */
[----:B------:R-:W-:-:S05]  /*0a20*/  VIADD R9, R31, 0x80 ;  /* 0x000000801f097836 */ /* 0x000fca0000000000 */
[----:B------:R-:W-:Y:S01]  /*0a30*/  ISETP.GE.AND P3, PT, R9, UR8, PT ;  /* 0x0000000809007c0c */ /* 0x000fe2000bf66270 */
[----:B------:R-:W-:-:S12]  /*0a40*/  @!P1 FFMA R21, R4, R8, R5 ;  /* 0x0000000804159223 */ /* 0x000fd80000000005 */
[----:B------:R-:W0:Y:S01]  /*0a50*/  @!P3 LDC.64 R4, c[0x0][0x390] ;  /* 0x0000e400ff04bb82 */ /* 0x000e220000000a00 */
[----:B------:R-:W-:Y:S01]  /*0a60*/  @!P0 FFMA R8, R23, R27, R22 ;  /* 0x0000001b17088223 */ /* 0x000fe20000000016 */
[----:B------:R-:W-:Y:S01]  /*0a70*/  @!P1 FFMA R6, R6, R10, R21 ;  /* 0x0000000a06069223 */ /* 0x000fe20000000015 */
[----:B------:R-:W-:Y:S02]  /*0a80*/  @!P3 IADD3 R10, P4, PT, R3, R9, RZ ;  /* 0x00000009030ab210 */ /* 0x000fe40007f9e0ff */
[----:B------:R-:W-:Y:S02]  /*0a90*/  @!P3 SHF.R.S32.HI R23, RZ, 0x1f, R9 ;  /* 0x0000001fff17b819 */ /* 0x000fe40000011409 */
[----:B0-----:R-:W-:-:S03]  /*0aa0*/  @!P3 LEA R20, P5, R10, R4, 0x2 ;  /* 0x000000040a14b211 */ /* 0x001fc600078a10ff */
[----:B------:R-:W-:-:S05]  /*0ab0*/  @!P3 IMAD.X R4, R0, 0x1, R23, P4 ;  /* 0x000000010004b824 */ /* 0x000fca00020e0617 */
[----:B------:R-:W-:Y:S02]  /*0ac0*/  @!P3 LEA.HI.X R21, R10, R5, R4, 0x2, P5 ;  /* 0x000000050a15b211 */ /* 0x000fe400028f1404 */
[----:B------:R-:W0:Y:S01]  /*0ad0*/  @!P3 LDC.64 R4, c[0x0][0x388] ;  /* 0x0000e200ff04bb82 */ /* 0x000e220000000a00 */
[----:B------:R-:W-:-:S05]  /*0ae0*/  @!P3 IADD3 R9, P4, PT, R9, UR4, RZ ;  /* 0x000000040909bc10 */ /* 0x000fca000ff9e0ff */
[----:B------:R-:W-:Y:S02]  /*0af0*/  @!P3 IMAD.X R10, RZ, RZ, R23, P4 ;  /* 0x000000ffff0ab224 */ /* 0x000fe400020e0617 */
[----:B------:R-:W2:Y:S01]  /*0b00*/  @!P3 LDG.E.128.CONSTANT R20, desc[UR10][R20.64] ;  /* 0x0000000a1414b981 */ /* 0x000ea2000c1e9d00 */
[----:B0-----:R-:W-:-:S04]  /*0b10*/  @!P3 LEA R24, P4, R9, R4, 0x2 ;  /* 0x000000040918b211 */ /* 0x001fc800078810ff */
[----:B------:R-:W-:-:S06]  /*0b20*/  @!P3 LEA.HI.X R25, R9, R5, R10, 0x2, P4 ;  /* 0x000000050919b211 */ /* 0x000fcc00020f140a */
[----:B------:R-:W2:Y:S01]  /*0b30*/  @!P3 LDG.E.128.CONSTANT R24, desc[UR10][R24.64] ;  /* 0x0000000a1818b981 */ /* 0x000ea2000c1e9d00 */
[----:B------:R-:W-:Y:S01]  /*0b40*/  UIADD3 UR7, UPT, UPT, UR7, 0x4, URZ ;  /* 0x0000000407077890 */ /* 0x000fe2000fffe0ff */
[----:B------:R-:W-:Y:S01]  /*0b50*/  @!P0 FADD R29, R29, R8 ;  /* 0x000000081d1d8221 */ /* 0x000fe20000000000 */
[----:B------:R-:W-:Y:S02]  /*0b60*/  @!P1 FFMA R6, R7, R11, R6 ;  /* 0x0000000b07069223 */ /* 0x000fe40000000006 */
[----:B------:R-:W-:Y:S02]  /*0b70*/  UISETP.NE.AND UP0, UPT, UR7, URZ, UPT ;  /* 0x000000ff0700728c */ /* 0x000fe4000bf05270 */
[----:B------:R-:W-:Y:S01]  /*0b80*/  @!P1 FADD R29, R29, R6 ;  /* 0x000000061d1d9221 */ /* 0x000fe20000000000 */
[----:B------:R-:W-:Y:S01]  /*0b90*/  IADD3 R31, PT, PT, R31, 0x200, RZ ;  /* 0x000002001f1f7810 */ /* 0x000fe20007ffe0ff */
[----:B----4-:R-:W-:-:S04]  /*0ba0*/  @!P2 FMUL R13, R17, R13 ;  /* 0x0000000d110da220 */ /* 0x010fc80000400000 */
[----:B------:R-:W-:-:S04]  /*0bb0*/  @!P2 FFMA R13, R16, R12, R13 ;  /* 0x0000000c100da223 */ /* 0x000fc8000000000d */
[----:B------:R-:W-:-:S04]  /*0bc0*/  @!P2 FFMA R14, R18, R14, R13 ;  /* 0x0000000e120ea223 */ /* 0x000fc8000000000d */
[----:B------:R-:W-:-:S04]  /*0bd0*/  @!P2 FFMA R14, R19, R15, R14 ;  /* 0x0000000f130ea223 */ /* 0x000fc8000000000e */
[----:B------:R-:W-:Y:S01]  /*0be0*/  @!P2 FADD R29, R29, R14 ;  /* 0x0000000e1d1da221 */ /* 0x000fe20000000000 */
[----:B--2---:R-:W-:-:S04]  /*0bf0*/  @!P3 FMUL R5, R21, R25 ;  /* 0x000000191505b220 */ /* 0x004fc80000400000 */
[----:B------:R-:W-:-:S04]  /*0c00*/  @!P3 FFMA R5, R20, R24, R5 ;  /* 0x000000181405b223 */ /* 0x000fc80000000005 */
[----:B------:R-:W-:-:S04]  /*0c10*/  @!P3 FFMA R22, R22, R26, R5 ;  /* 0x0000001a1616b223 */ /* 0x000fc80000000005 */
[----:B------:R-:W-:-:S04]  /*0c20*/  @!P3 FFMA R22, R23, R27, R22 ;  /* 0x0000001b1716b223 */ /* 0x000fc80000000016 */
[----:B------:R-:W-:Y:S01]  /*0c30*/  @!P3 FADD R29, R29, R22 ;  /* 0x000000161d1db221 */ /* 0x000fe20000000000 */
[----:B------:R-:W-:Y:S06]  /*0c40*/  BRA.U UP0, `(.L_x_2) ;  /* 0xfffffff900b47547 */ /* 0x000fec000b83ffff */
.L_x_1:
[----:B------:R-:W-:-:S09]  /*0c50*/  UISETP.NE.AND UP0, UPT, UR9, URZ, UPT ;  /* 0x000000ff0900728c */ /* 0x000fd2000bf05270 */
[----:B------:R-:W-:Y:S05]  /*0c60*/  BRA.U !UP0, `(.L_x_0) ;  /* 0x0000000508187547 */ /* 0x000fea000b800000 */
[----:B------:R-:W0:Y:S01]  /*0c70*/  LDCU UR6, c[0x0][0x3a0] ;  /* 0x00007400ff0677ac */ /* 0x000e220008000800 */
[----:B------:R-:W-:Y:S02]  /*0c80*/  UISETP.NE.AND UP0, UPT, UR9, 0x1, UPT ;  /* 0x000000010900788c */ /* 0x000fe4000bf05270 */
[----:B0-----:R-:W-:-:S04]  /*0c90*/  ULOP3.LUT UR6, UR6, 0x1, URZ, 0xc0, !UPT ;  /* 0x0000000106067892 */ /* 0x001fc8000f8ec0ff */
[----:B------:R-:W-:-:S03]  /*0ca0*/  UISETP.NE.U32.AND UP1, UPT, UR6, 0x1, UPT ;  /* 0x000000010600788c */ /* 0x000fc6000bf25070 */
[----:B------:R-:W-:Y:S08]  /*0cb0*/  BRA.U !UP0, `(.L_x_3) ;  /* 0x0000000108a47547 */ /* 0x000ff0000b800000 */
[----:B------:R-:W-:-:S04]  /*0cc0*/  IMAD R14, R30, 0x80, R2 ;  /* 0x000000801e0e7824 */ /* 0x000fc800078e0202 */
[C---:B------:R-:W-:Y:S01]  /*0cd0*/  VIADD R18, R14.reuse, 0x80 ;  /* 0x000000800e127836 */ /* 0x040fe20000000000 */
[----:B------:R-:W-:-:S04]  /*0ce0*/  ISETP.GE.AND P1, PT, R14, UR8, PT ;  /* 0x000000080e007c0c */ /* 0x000fc8000bf26270 */
[----:B------:R-:W-:-:S09]  /*0cf0*/  ISETP.GE.AND P0, PT, R18, UR8, PT ;  /* 0x0000000812007c0c */ /* 0x000fd2000bf06270 */
[----:B------:R-:W0:Y:S01]  /*0d00*/  @!P1 LDC.64 R4, c[0x0][0x390] ;  /* 0x0000e400ff049b82 */ /* 0x000e220000000a00 */
[----:B------:R-:W-:Y:S02]  /*0d10*/  @!P1 SHF.R.S32.HI R7, RZ, 0x1f, R14 ;  /* 0x0000001fff079819 */ /* 0x000fe4000001140e */
[----:B------:R-:W-:Y:S02]  /*0d20*/  @!P1 IADD3 R6, P2, PT, R3, R14, RZ ;  /* 0x0000000e03069210 */ /* 0x000fe40007f5e0ff */
[----:B------:R-:W-:-:S03]  /*0d30*/  @!P0 SHF.R.S32.HI R11, RZ, 0x1f, R18 ;  /* 0x0000001fff0b8819 */ /* 0x000fc60000011412 */
[----:B------:R-:W1:Y:S01]  /*0d40*/  @!P1 LDC.64 R8, c[0x0][0x388] ;  /* 0x0000e200ff089b82 */ /* 0x000e620000000a00 */
[----:B------:R-:W-:-:S07]  /*0d50*/  @!P1 IMAD.X R10, R0, 0x1, R7, P2 ;  /* 0x00000001000a9824 */ /* 0x000fce00010e0607 */
[----:B------:R-:W2:Y:S08]  /*0d60*/  @!P0 LDC.64 R12, c[0x0][0x390] ;  /* 0x0000e400ff0c8b82 */ /* 0x000eb00000000a00 */
[----:B------:R-:W3:Y:S01]  /*0d70*/  @!P0 LDC.64 R16, c[0x0][0x388] ;  /* 0x0000e200ff108b82 */ /* 0x000ee20000000a00 */
[----:B0-----:R-:W-:-:S04]  /*0d80*/  @!P1 LEA R4, P2, R6, R4, 0x2 ;  /* 0x0000000406049211 */ /* 0x001fc800078410ff */
[----:B------:R-:W-:Y:S02]  /*0d90*/  @!P1 LEA.HI.X R5, R6, R5, R10, 0x2, P2 ;  /* 0x0000000506059211 */ /* 0x000fe400010f140a */
[----:B------:R-:W-:Y:S02]  /*0da0*/  @!P1 IADD3 R14, P2, PT, R14, UR4, RZ ;  /* 0x000000040e0e9c10 */ /* 0x000fe4000ff5e0ff */
[----:B------:R-:W-:Y:S02]  /*0db0*/  @!P0 IADD3 R10, P3, PT, R3, R18, RZ ;  /* 0x00000012030a8210 */ /* 0x000fe40007f7e0ff */
[----:B------:R-:W-:Y:S01]  /*0dc0*/  @!P0 IADD3 R6, P4, PT, R18, UR4, RZ ;  /* 0x0000000412068c10 */ /* 0x000fe2000ff9e0ff */
[----:B------:R-:W-:Y:S01]  /*0dd0*/  @!P1 IMAD.X R15, RZ, RZ, R7, P2 ;  /* 0x000000ffff0f9224 */ /* 0x000fe200010e0607 */
[----:B-1----:R-:W-:Y:S01]  /*0de0*/  @!P1 LEA R8, P2, R14, R8, 0x2 ;  /* 0x000000080e089211 */ /* 0x002fe200078410ff */
[----:B------:R-:W-:Y:S01]  /*0df0*/  @!P0 IMAD.X R7, R0, 0x1, R11, P3 ;  /* 0x0000000100078824 */ /* 0x000fe200018e060b */
[----:B------:R-:W-:-:S02]  /*0e00*/  @!P0 IADD3.X R11, PT, PT, RZ, R11, RZ, P4, !PT ;  /* 0x0000000bff0b8210 */ /* 0x000fc400027fe4ff */
[----:B--2---:R-:W-:Y:S02]  /*0e10*/  @!P0 LEA R12, P3, R10, R12, 0x2 ;  /* 0x0000000c0a0c8211 */ /* 0x004fe400078610ff */
[----:B------:R-:W-:Y:S02]  /*0e20*/  @!P1 LEA.HI.X R9, R14, R9, R15, 0x2, P2 ;  /* 0x000000090e099211 */ /* 0x000fe400010f140f */
[----:B------:R-:W-:Y:S02]  /*0e30*/  @!P0 LEA.HI.X R13, R10, R13, R7, 0x2, P3 ;  /* 0x0000000d0a0d8211 */ /* 0x000fe400018f1407 */
[----:B---3--:R-:W-:-:S04]  /*0e40*/  @!P0 LEA R16, P4, R6, R16, 0x2 ;  /* 0x0000001006108211 */ /* 0x008fc800078810ff */
[----:B------:R-:W2:Y:S01]  /*0e50*/  @!P0 LDG.E.128.CONSTANT R12, desc[UR10][R12.64] ;  /* 0x0000000a0c0c8981 */ /* 0x000ea2000c1e9d00 */
[----:B------:R-:W-:-:S03]  /*0e60*/  @!P0 LEA.HI.X R17, R6, R17, R11, 0x2, P4 ;  /* 0x0000001106118211 */ /* 0x000fc600020f140b */
[----:B------:R-:W3:Y:S04]  /*0e70*/  @!P1 LDG.E.128.CONSTANT R4, desc[UR10][R4.64] ;  /* 0x0000000a04049981 */ /* 0x000ee8000c1e9d00 */
[----:B------:R-:W3:Y:S04]  /*0e80*/  @!P1 LDG.E.128.CONSTANT R8, desc[UR10][R8.64] ;  /* 0x0000000a08089981 */ /* 0x000ee8000c1e9d00 */
[----:B------:R-:W2:Y:S01]  /*0e90*/  @!P0 LDG.E.128.CONSTANT R16, desc[UR10][R16.64] ;  /* 0x0000000a10108981 */ /* 0x000ea2000c1e9d00 */
[----:B------:R-:W-:Y:S02]  /*0ea0*/  VIADD R30, R30, 0x2 ;  /* 0x000000021e1e7836 */ /* 0x000fe40000000000 */
[----:B---3--:R-:W-:-:S04]  /*0eb0*/  @!P1 FMUL R21, R5, R9 ;  /* 0x0000000905159220 */ /* 0x008fc80000400000 */
[----:B------:R-:W-:Y:S01]  /*0ec0*/  @!P1 FFMA R21, R4, R8, R21 ;  /* 0x0000000804159223 */ /* 0x000fe20000000015 */
[----:B--2---:R-:W-:-:S03]  /*0ed0*/  @!P0 FMUL R23, R13, R17 ;  /* 0x000000110d178220 */ /* 0x004fc60000400000 */
[----:B------:R-:W-:Y:S01]  /*0ee0*/  @!P1 FFMA R6, R6, R10, R21 ;  /* 0x0000000a06069223 */ /* 0x000fe20000000015 */
[----:B------:R-:W-:-:S03]  /*0ef0*/  @!P0 FFMA R23, R12, R16, R23 ;  /* 0x000000100c178223 */ /* 0x000fc60000000017 */
[----:B------:R-:W-:Y:S01]  /*0f00*/  @!P1 FFMA R6, R7, R11, R6 ;  /* 0x0000000b07069223 */ /* 0x000fe20000000006 */
[----:B------:R-:W-:-:S03]  /*0f10*/  @!P0 FFMA R14, R14, R18, R23 ;  /* 0x000000120e0e8223 */ /* 0x000fc60000000017 */
[----:B------:R-:W-:Y:S01]  /*0f20*/  @!P1 FADD R29, R29, R6 ;  /* 0x000000061d1d9221 */ /* 0x000fe20000000000 */
[----:B------:R-:W-:-:S04]  /*0f30*/  @!P0 FFMA R14, R15, R19, R14 ;  /* 0x000000130f0e8223 */ /* 0x000fc8000000000e */
[----:B------:R-:W-:-:S07]  /*0f40*/  @!P0 FADD R29, R29, R14 ;  /* 0x0000000e1d1d8221 */ /* 0x000fce0000000000 */
.L_x_3:
[----:B------:R-:W-:Y:S05]  /*0f50*/  BRA.U UP1, `(.L_x_0) ;  /* 0x00000001015c7547 */ /* 0x000fea000b800000 */
[----:B------:R-:W-:Y:S01]  /*0f60*/  IMAD R2, R30, 0x80, R2 ;  /* 0x000000801e027824 */ /* 0x000fe200078e0202 */
[----:B------:R-:W-:Y:S04]  /*0f70*/  BSSY.RECONVERGENT B0, `(.L_x_0) ;  /* 0x0000015000007945 */ /* 0x000fe80003800200 */
[----:B------:R-:W-:-:S13]  /*0f80*/  ISETP.GE.AND P0, PT, R2, UR8, PT ;  /* 0x0000000802007c0c */ /* 0x000fda000bf06270 */
[----:B------:R-:W-:Y:S05]  /*0f90*/  @P0 BRA `(.L_x_4) ;  /* 0x0000000000480947 */ /* 0x000fea0003800000 */
[----:B------:R-:W0:Y:S01]  /*0fa0*/  LDCU.64 UR6, c[0x0][0x390] ;  /* 0x00007200ff0677ac */ /* 0x000e220008000a00 */
[----:B------:R-:W-:Y:S02]  /*0fb0*/  IADD3 R5, P0, PT, R3, R2, RZ ;  /* 0x0000000203057210 */ /* 0x000fe40007f1e0ff */
[----:B------:R-:W-:Y:S01]  /*0fc0*/  SHF.R.S32.HI R3, RZ, 0x1f, R2 ;  /* 0x0000001fff037819 */ /* 0x000fe20000011402 */
[----:B------:R-:W1:Y:S01]  /*0fd0*/  LDCU.64 UR8, c[0x0][0x388] ;  /* 0x00007100ff0877ac */ /* 0x000e620008000a00 */
[----:B------:R-:W-:-:S03]  /*0fe0*/  IADD3 R2, P1, PT, R2, UR4, RZ ;  /* 0x0000000402027c10 */ /* 0x000fc6000ff3e0ff */
[--C-:B------:R-:W-:Y:S02]  /*0ff0*/  IMAD.X R0, R0, 0x1, R3.reuse, P0 ;  /* 0x0000000100007824 */ /* 0x100fe400000e0603 */
[----:B------:R-:W-:Y:S01]  /*1000*/  IMAD.X R3, RZ, RZ, R3, P1 ;  /* 0x000000ffff037224 */ /* 0x000fe200008e0603 */
[C---:B0-----:R-:W-:Y:S02]  /*1010*/  LEA R4, P0, R5.reuse, UR6, 0x2 ;  /* 0x0000000605047c11 */ /* 0x041fe4000f8010ff */
[C---:B-1----:R-:W-:Y:S02]  /*1020*/  LEA R8, P1, R2.reuse, UR8, 0x2 ;  /* 0x0000000802087c11 */ /* 0x042fe4000f8210ff */
[----:B------:R-:W-:Y:S02]  /*1030*/  LEA.HI.X R5, R5, UR7, R0, 0x2, P0 ;  /* 0x0000000705057c11 */ /* 0x000fe400080f1400 */
[----:B------:R-:W-:-:S04]  /*1040*/  LEA.HI.X R9, R2, UR9, R3, 0x2, P1 ;  /* 0x0000000902097c11 */ /* 0x000fc800088f1403 */
[----:B------:R-:W2:Y:S04]  /*1050*/  LDG.E.128.CONSTANT R4, desc[UR10][R4.64] ;  /* 0x0000000a04047981 */ /* 0x000ea8000c1e9d00 */
[----:B------:R-:W2:Y:S02]  /*1060*/  LDG.E.128.CONSTANT R8, desc[UR10][R8.64] ;  /* 0x0000000a08087981 */ /* 0x000ea4000c1e9d00 */
[----:B--2---:R-:W-:-:S04]  /*1070*/  FMUL R3, R5, R9 ;  /* 0x0000000905037220 */ /* 0x004fc80000400000 */
[----:B------:R-:W-:-:S04]  /*1080*/  FFMA R3, R4, R8, R3 ;  /* 0x0000000804037223 */ /* 0x000fc80000000003 */
[----:B------:R-:W-:-:S04]  /*1090*/  FFMA R6, R6, R10, R3 ;  /* 0x0000000a06067223 */ /* 0x000fc80000000003 */
[----:B------:R-:W-:-:S04]  /*10a0*/  FFMA R6, R7, R11, R6 ;  /* 0x0000000b07067223 */ /* 0x000fc80000000006 */
[----:B------:R-:W-:-:S07]  /*10b0*/  FADD R29, R29, R6 ;  /* 0x000000061d1d7221 */ /* 0x000fce0000000000 */
.L_x_4:
[----:B------:R-:W-:Y:S05]  /*10c0*/  BSYNC.RECONVERGENT B0 ;  /* 0x0000000000007941 */ /* 0x000fea0003800200 */
.L_x_0:
[----:B------:R-:W0:Y:S01]  /*10d0*/  SHFL.BFLY PT, R0, R29, 0x10, 0x1f ;  /* 0x0e001f001d007f89 */ /* 0x000e2200000e0000 */
[----:B------:R-:W1:Y:S01]  /*10e0*/  S2R R4, SR_TID.X ;  /* 0x0000000000047919 */ /* 0x000e620000002100 */
[----:B0-----:R-:W-:-:S05]  /*10f0*/  FADD R0, R0, R29 ;  /* 0x0000001d00007221 */ /* 0x001fca0000000000 */
[----:B------:R-:W0:Y:S01]  /*1100*/  SHFL.BFLY PT, R3, R0, 0x8, 0x1f ;  /* 0x0d001f0000037f89 */ /* 0x000e2200000e0000 */
[----:B-1----:R-:W-:Y:S01]  /*1110*/  ISETP.NE.AND P0, PT, R4, RZ, PT ;  /* 0x000000ff0400720c */ /* 0x002fe20003f05270 */
[----:B0-----:R-:W-:-:S05]  /*1120*/  FADD R3, R0, R3 ;  /* 0x0000000300037221 */ /* 0x001fca0000000000 */
[----:B------:R-:W0:Y:S02]  /*1130*/  SHFL.BFLY PT, R2, R3, 0x4, 0x1f ;  /* 0x0c801f0003027f89 */ /* 0x000e2400000e0000 */
[----:B0-----:R-:W-:-:S05]  /*1140*/  FADD R2, R3, R2 ;  /* 0x0000000203027221 */ /* 0x001fca0000000000 */
[----:B------:R-:W0:Y:S02]  /*1150*/  SHFL.BFLY PT, R5, R2, 0x2, 0x1f ;  /* 0x0c401f0002057f89 */ /* 0x000e2400000e0000 */
[----:B0-----:R-:W-:-:S05]  /*1160*/  FADD R5, R2, R5 ;  /* 0x0000000502057221 */ /* 0x001fca0000000000 */
[----:B------:R0:W1:Y:S01]  /*1170*/  SHFL.BFLY PT, R4, R5, 0x1, 0x1f ;  /* 0x0c201f0005047f89 */ /* 0x00006200000e0000 */
[----:B------:R-:W-:Y:S05]  /*1180*/  @P0 EXIT ;  /* 0x000000000000094d */ /* 0x000fea0003800000 */
[----:B------:R-:W2:Y:S01]  /*1190*/  LDCU.64 UR6, c[0x0][0x380] ;  /* 0x00007000ff0677ac */ /* 0x000ea20008000a00 */
[----:B------:R-:W-:Y:S01]  /*11a0*/  IADD3 R0, P0, PT, R28, UR5, RZ ;  /* 0x000000051c007c10 */ /* 0x000fe2000ff1e0ff */
[----:B01----:R-:W-:-:S03]  /*11b0*/  FADD R5, R5, R4 ;  /* 0x0000000405057221 */ /* 0x003fc60000000000 */
[----:B------:R-:W-:Y:S02]  /*11c0*/  LEA.HI.X.SX32 R3, R28, RZ, 0x1, P0 ;  /* 0x000000ff1c037211 */ /* 0x000fe400000f0eff */
[----:B--2---:R-:W-:-:S04]  /*11d0*/  LEA R2, P0, R0, UR6, 0x2 ;  /* 0x0000000600027c11 */ /* 0x004fc8000f8010ff */
[----:B------:R-:W-:-:S05]  /*11e0*/  LEA.HI.X R3, R0, UR7, R3, 0x2, P0 ;  /* 0x0000000700037c11 */ /* 0x000fca00080f1403 */
[----:B------:R-:W-:Y:S01]  /*11f0*/  STG.E desc[UR10][R2.64], R5 ;  /* 0x0000000502007986 */ /* 0x000fe2000c10190a */
[----:B------:R-:W-:Y:S05]  /*1200*/  EXIT ;  /* 0x000000000000794d */ /* 0x000fea0003800000 */
.L_x_5:
[----:B------:R-:W-:-:S00]  /*1210*/  BRA `(.L_x_5) ;  /* 0xfffffffc00fc7947 */ /* 0x000fc0000383ffff */
[----:B------:R-:W-:-:S00]  /*1220*/  NOP ;  /* 0x0000000000007918 */ /* 0x000fc00000000000 */
        /* <DEDUP_REMOVED lines=13> */
.L_x_6:


//--------------------- .nv.shared.reserved.0     --------------------------
	.section	.nv.shared.reserved.0,"aw",@nobits
	.weak		__nv_reservedSMEM_offset_0_alias
	.size		__nv_reservedSMEM_offset_0_alias, 0, 64
	.other		__nv_reservedSMEM_offset_0_alias,@"STO_CUDA_RESERVED_SHARED STV_DEFAULT"
__nv_reservedSMEM_offset_0_alias:
	.zero		0
	.zero		64


//--------------------- .nv.constant0._Z14mat_vec_kernelPfPKfS1_iii --------------------------
	.section	.nv.constant0._Z14mat_vec_kernelPfPKfS1_iii,"a",@progbits
	.sectionflags	@""
	.align	4
.nv.constant0._Z14mat_vec_kernelPfPKfS1_iii:
	.zero		932


//--------------------- SYMBOLS --------------------------

	.type		.nv.reservedSmem.offset0,@object
	.size		.nv.reservedSmem.offset0,0x4
